//
// Generated by NVIDIA NVVM Compiler
//
// Compiler Build ID: CL-36424714
// Cuda compilation tools, release 13.0, V13.0.88
// Based on NVVM 20.0.0
//

.version 9.0
.target sm_100
.address_size 64

	// .globl	_Z8helloGPUv
.extern .func  (.param .b32 func_retval0) vprintf
(
	.param .b64 vprintf_param_0,
	.param .b64 vprintf_param_1
)
;
.global .align 1 .b8 $str[21] = {72, 101, 108, 108, 111, 32, 102, 114, 111, 109, 32, 116, 104, 101, 32, 71, 80, 85, 46, 10};
.global .align 1 .b8 $str$1[4] = {37, 100, 10};

.visible .entry _Z8helloGPUv()
{
	.reg .b32 	%r<3>;
	.reg .b64 	%rd<3>;

	mov.u64 	%rd1, $str;
	cvta.global.u64 	%rd2, %rd1;
	{ // callseq 0, 0
	.param .b64 param0;
	st.param.b64 	[param0], %rd2;
	.param .b64 param1;
	st.param.b64 	[param1], 0;
	.param .b32 retval0;
	call.uni (retval0), 
	vprintf, 
	(
	param0, 
	param1
	);
	ld.param.b32 	%r1, [retval0];
	} // callseq 0
	ret;

}
	// .globl	_Z4loopv
.visible .entry _Z4loopv()
{
	.local .align 8 .b8 	__local_depot1[8];
	.reg .b64 	%SP;
	.reg .b64 	%SPL;
	.reg .b32 	%r<7>;
	.reg .b64 	%rd<5>;

	mov.u64 	%SPL, __local_depot1;
	cvta.local.u64 	%SP, %SPL;
	add.u64 	%rd1, %SP, 0;
	add.u64 	%rd2, %SPL, 0;
	mov.u32 	%r1, %ctaid.x;
	mov.u32 	%r2, %ntid.x;
	mov.u32 	%r3, %tid.x;
	mad.lo.s32 	%r4, %r1, %r2, %r3;
	st.local.u32 	[%rd2], %r4;
	mov.u64 	%rd3, $str$1;
	cvta.global.u64 	%rd4, %rd3;
	{ // callseq 1, 0
	.param .b64 param0;
	st.param.b64 	[param0], %rd4;
	.param .b64 param1;
	st.param.b64 	[param1], %rd1;
	.param .b32 retval0;
	call.uni (retval0), 
	vprintf, 
	(
	param0, 
	param1
	);
	ld.param.b32 	%r5, [retval0];
	} // callseq 1
	ret;

}


// ===== COMPILED SASS (sm_100) =====

	.target	sm_100

	.elftype	@"ET_EXEC"


//--------------------- .note.nv.tkinfo           --------------------------
	.section	.note.nv.tkinfo,"",@"SHT_NOTE"
	.sectionflags	@"SHF_NOTE_NV_TKINFO"
	.tkinfo
        /*0018*/ 	.word	0x00000002
        /*0030*/ 	.string	""
        /*0030*/ 	.string	"ptxas"
        /*0030*/ 	.string	"Cuda compilation tools, release 13.0, V13.0.88"
        /*0030*/ 	.string	"Build cuda_13.0.r13.0/compiler.36424714_0"
        /*0030*/ 	.string	"-arch sm_100 -m 64 "



//--------------------- .note.nv.cuinfo           --------------------------
	.section	.note.nv.cuinfo,"",@"SHT_NOTE"
	.sectionflags	@"SHF_NOTE_NV_CUINFO"
        /*0018*/ 	.short	0x0002
        /*001a*/ 	.short	0x0064
        /*001c*/ 	.short	0x0082
	.zero		2


//--------------------- .nv.info                  --------------------------
	.section	.nv.info,"",@"SHT_CUDA_INFO"
	.align	4


	//----- nvinfo : EIATTR_REGCOUNT
	.align		4
        /*0000*/ 	.byte	0x04, 0x2f
        /*0002*/ 	.short	(.L_3 - .L_2)
	.align		4
.L_2:
        /*0004*/ 	.word	index@(_Z8helloGPUv)
        /*0008*/ 	.word	0x00000018


	//----- nvinfo : EIATTR_FRAME_SIZE
	.align		4
.L_3:
        /*000c*/ 	.byte	0x04, 0x11
        /*000e*/ 	.short	(.L_5 - .L_4)
	.align		4
.L_4:
        /*0010*/ 	.word	index@(_Z8helloGPUv)
        /*0014*/ 	.word	0x00000000


	//----- nvinfo : EIATTR_REGCOUNT
	.align		4
.L_5:
        /*0018*/ 	.byte	0x04, 0x2f
        /*001a*/ 	.short	(.L_7 - .L_6)
	.align		4
.L_6:
        /*001c*/ 	.word	index@(_Z4loopv)
        /*0020*/ 	.word	0x00000018


	//----- nvinfo : EIATTR_FRAME_SIZE
	.align		4
.L_7:
        /*0024*/ 	.byte	0x04, 0x11
        /*0026*/ 	.short	(.L_9 - .L_8)
	.align		4
.L_8:
        /*0028*/ 	.word	index@(_Z4loopv)
        /*002c*/ 	.word	0x00000008


	//----- nvinfo : EIATTR_MIN_STACK_SIZE
	.align		4
.L_9:
        /*0030*/ 	.byte	0x04, 0x12
        /*0032*/ 	.short	(.L_11 - .L_10)
	.align		4
.L_10:
        /*0034*/ 	.word	index@(_Z4loopv)
        /*0038*/ 	.word	0x00000008


	//----- nvinfo : EIATTR_MIN_STACK_SIZE
	.align		4
.L_11:
        /*003c*/ 	.byte	0x04, 0x12
        /*003e*/ 	.short	(.L_13 - .L_12)
	.align		4
.L_12:
        /*0040*/ 	.word	index@(_Z8helloGPUv)
        /*0044*/ 	.word	0x00000000
.L_13:


//--------------------- .nv.compat                --------------------------
	.section	.nv.compat,"",@"SHT_CUDA_COMPAT_INFO"
	.align	4
        /*0000*/ 	.byte	0x02, 0x09, 0x00, 0x00, 0x02, 0x02, 0x01, 0x00, 0x02, 0x05, 0x05, 0x00, 0x03, 0x07, 0x01, 0x01
        /*0010*/ 	.byte	0x02, 0x03, 0x00, 0x00, 0x02, 0x06, 0x01, 0x00, 0x04, 0x0b, 0x08, 0x00, 0x09, 0x00, 0x00, 0x00
        /*0020*/ 	.byte	0x00, 0x00, 0x00, 0x00


//--------------------- .nv.info._Z4loopv         --------------------------
	.section	.nv.info._Z4loopv,"",@"SHT_CUDA_INFO"
	.sectionflags	@""
	.align	4


	//----- nvinfo : EIATTR_CUDA_API_VERSION
	.align		4
        /*0000*/ 	.byte	0x04, 0x37
        /*0002*/ 	.short	(.L_15 - .L_14)
.L_14:
        /*0004*/ 	.word	0x00000082


	//----- nvinfo : EIATTR_SPARSE_MMA_MASK
	.align		4
.L_15:
        /*0008*/ 	.byte	0x03, 0x50
        /*000a*/ 	.short	0x0000


	//----- nvinfo : EIATTR_MAXREG_COUNT
	.align		4
        /*000c*/ 	.byte	0x03, 0x1b
        /*000e*/ 	.short	0x00ff


	//----- nvinfo : EIATTR_EXTERNS
	.align		4
        /*0010*/ 	.byte	0x04, 0x0f
        /*0012*/ 	.short	(.L_17 - .L_16)


	//   ....[0]....
	.align		4
.L_16:
        /*0014*/ 	.word	index@(vprintf)


	//----- nvinfo : EIATTR_MERCURY_ISA_VERSION
	.align		4
.L_17:
        /*0018*/ 	.byte	0x03, 0x5f
        /*001a*/ 	.short	0x0101


	//----- nvinfo : EIATTR_VRC_CTA_INIT_COUNT
	.align		4
        /*001c*/ 	.byte	0x02, 0x4a
	.zero		1
	.zero		1


	//----- nvinfo : EIATTR_SYSCALL_OFFSETS
	.align		4
        /*0020*/ 	.byte	0x04, 0x46
        /*0022*/ 	.short	(.L_19 - .L_18)


	//   ....[0]....
.L_18:
        /*0024*/ 	.word	0x00000110


	//----- nvinfo : EIATTR_EXIT_INSTR_OFFSETS
	.align		4
.L_19:
        /*0028*/ 	.byte	0x04, 0x1c
        /*002a*/ 	.short	(.L_21 - .L_20)


	//   ....[0]....
.L_20:
        /*002c*/ 	.word	0x00000120


	//----- nvinfo : EIATTR_SW_WAR
	.align		4
.L_21:
        /*0030*/ 	.byte	0x04, 0x36
        /*0032*/ 	.short	(.L_23 - .L_22)
.L_22:
        /*0034*/ 	.word	0x00000008
.L_23:


//--------------------- .nv.info._Z8helloGPUv     --------------------------
	.section	.nv.info._Z8helloGPUv,"",@"SHT_CUDA_INFO"
	.sectionflags	@""
	.align	4


	//----- nvinfo : EIATTR_CUDA_API_VERSION
	.align		4
        /*0000*/ 	.byte	0x04, 0x37
        /*0002*/ 	.short	(.L_25 - .L_24)
.L_24:
        /*0004*/ 	.word	0x00000082


	//----- nvinfo : EIATTR_SPARSE_MMA_MASK
	.align		4
.L_25:
        /*0008*/ 	.byte	0x03, 0x50
        /*000a*/ 	.short	0x0000


	//----- nvinfo : EIATTR_MAXREG_COUNT
	.align		4
        /*000c*/ 	.byte	0x03, 0x1b
        /*000e*/ 	.short	0x00ff


	//----- nvinfo : EIATTR_EXTERNS
	.align		4
        /*0010*/ 	.byte	0x04, 0x0f
        /*0012*/ 	.short	(.L_27 - .L_26)


	//   ....[0]....
	.align		4
.L_26:
        /*0014*/ 	.word	index@(vprintf)


	//----- nvinfo : EIATTR_MERCURY_ISA_VERSION
	.align		4
.L_27:
        /*0018*/ 	.byte	0x03, 0x5f
        /*001a*/ 	.short	0x0101


	//----- nvinfo : EIATTR_VRC_CTA_INIT_COUNT
	.align		4
        /*001c*/ 	.byte	0x02, 0x4a
	.zero		1
	.zero		1


	//----- nvinfo : EIATTR_SYSCALL_OFFSETS
	.align		4
        /*0020*/ 	.byte	0x04, 0x46
        /*0022*/ 	.short	(.L_29 - .L_28)


	//   ....[0]....
.L_28:
        /*0024*/ 	.word	0x00000080


	//----- nvinfo : EIATTR_EXIT_INSTR_OFFSETS
	.align		4
.L_29:
        /*0028*/ 	.byte	0x04, 0x1c
        /*002a*/ 	.short	(.L_31 - .L_30)


	//   ....[0]....
.L_30:
        /*002c*/ 	.word	0x00000090


	//----- nvinfo : EIATTR_SW_WAR
	.align		4
.L_31:
        /*0030*/ 	.byte	0x04, 0x36
        /*0032*/ 	.short	(.L_33 - .L_32)
.L_32:
        /*0034*/ 	.word	0x00000008
.L_33:


//--------------------- .nv.callgraph             --------------------------
	.section	.nv.callgraph,"",@"SHT_CUDA_CALLGRAPH"
	.align	4
	.sectionentsize	8
	.align		4
        /*0000*/ 	.word	0x00000000
	.align		4
        /*0004*/ 	.word	0xffffffff
	.align		4
        /*0008*/ 	.word	index@(_Z4loopv)
	.align		4
        /*000c*/ 	.word	index@(vprintf)
	.align		4
        /*0010*/ 	.word	index@(_Z8helloGPUv)
	.align		4
        /*0014*/ 	.word	index@(vprintf)
	.align		4
        /*0018*/ 	.word	0x00000000
	.align		4
        /*001c*/ 	.word	0xfffffffe
	.align		4
        /*0020*/ 	.word	0x00000000
	.align		4
        /*0024*/ 	.word	0xfffffffd
	.align		4
        /*0028*/ 	.word	0x00000000
	.align		4
        /*002c*/ 	.word	0xfffffffc


//--------------------- .nv.constant4             --------------------------
	.section	.nv.constant4,"a",@progbits
	.align	8
	.align		8
.nv.constant4:
        /*0000*/ 	.dword	vprintf
	.align		8
        /*0008*/ 	.dword	$str
	.align		8
        /*0010*/ 	.dword	$str$1


//--------------------- .text._Z4loopv            --------------------------
	.section	.text._Z4loopv,"ax",@progbits
	.align	128
        .global         _Z4loopv
        .type           _Z4loopv,@function
        .size           _Z4loopv,(.L_x_4 - _Z4loopv)
        .other          _Z4loopv,@"STO_CUDA_ENTRY STV_DEFAULT"
_Z4loopv:
.text._Z4loopv:
[----:B------:R-:W0:Y:S01]  /*0000*/  LDC R1, c[0x0][0x37c] ;  /* 0x0000df00ff017b82 */ /* 0x000e220000000800 */
[----:B------:R-:W1:Y:S01]  /*0010*/  S2R R3, SR_TID.X ;  /* 0x0000000000037919 */ /* 0x000e620000002100 */
[----:B------:R-:W2:Y:S06]  /*0020*/  LDCU UR5, c[0x0][0x2fc] ;  /* 0x00005f80ff0577ac */ /* 0x000eac0008000800 */
[----:B------:R-:W1:Y:S01]  /*0030*/  S2UR UR6, SR_CTAID.X ;  /* 0x00000000000679c3 */ /* 0x000e620000002500 */
[----:B------:R-:W-:Y:S01]  /*0040*/  MOV R2, 0x0 ;  /* 0x0000000000027802 */ /* 0x000fe20000000f00 */
[----:B0-----:R-:W-:Y:S01]  /*0050*/  VIADD R1, R1, 0xfffffff8 ;  /* 0xfffffff801017836 */ /* 0x001fe20000000000 */
[----:B------:R-:W0:Y:S05]  /*0060*/  LDCU UR4, c[0x0][0x2f8] ;  /* 0x00005f00ff0477ac */ /* 0x000e2a0008000800 */
[----:B------:R-:W1:Y:S01]  /*0070*/  LDC R0, c[0x0][0x360] ;  /* 0x0000d800ff007b82 */ /* 0x000e620000000800 */
[----:B0-----:R-:W-:-:S05]  /*0080*/  IADD3 R6, P0, PT, R1, UR4, RZ ;  /* 0x0000000401067c10 */ /* 0x001fca000ff1e0ff */
[----:B--2---:R-:W-:Y:S02]  /*0090*/  IMAD.X R7, RZ, RZ, UR5, P0 ;  /* 0x00000005ff077e24 */ /* 0x004fe400080e06ff */
[----:B-1----:R-:W-:Y:S01]  /*00a0*/  IMAD R0, R0, UR6, R3 ;  /* 0x0000000600007c24 */ /* 0x002fe2000f8e0203 */
[----:B------:R-:W0:Y:S01]  /*00b0*/  LDCU.64 UR6, c[0x4][0x10] ;  /* 0x01000200ff0677ac */ /* 0x000e220008000a00 */
[----:B------:R-:W1:Y:S03]  /*00c0*/  LDC.64 R2, c[0x4][R2] ;  /* 0x0100000002027b82 */ /* 0x000e660000000a00 */
[----:B------:R2:W-:Y:S01]  /*00d0*/  STL [R1], R0 ;  /* 0x0000000001007387 */ /* 0x0005e20000100800 */
[----:B0-----:R-:W-:Y:S01]  /*00e0*/  IMAD.U32 R4, RZ, RZ, UR6 ;  /* 0x00000006ff047e24 */ /* 0x001fe2000f8e00ff */
[----:B--2---:R-:W-:-:S07]  /*00f0*/  MOV R5, UR7 ;  /* 0x0000000700057c02 */ /* 0x004fce0008000f00 */
[----:B------:R-:W-:-:S07]  /*0100*/  LEPC R20, `(.L_x_0) ;  /* 0x000000001014794e */ /* 0x000fce0000000000 */
[----:B-1----:R-:W-:Y:S05]  /*0110*/  CALL.ABS.NOINC R2 ;  /* 0x0000000002007343 */ /* 0x002fea0003c00000 */
.L_x_0:
[----:B------:R-:W-:Y:S05]  /*0120*/  EXIT ;  /* 0x000000000000794d */ /* 0x000fea0003800000 */
.L_x_1:
[----:B------:R-:W-:-:S00]  /*0130*/  BRA `(.L_x_1) ;  /* 0xfffffffc00fc7947 */ /* 0x000fc0000383ffff */
[----:B------:R-:W-:-:S00]  /*0140*/  NOP ;  /* 0x0000000000007918 */ /* 0x000fc00000000000 */
        /* <DEDUP_REMOVED lines=11> */
.L_x_4:


//--------------------- .text._Z8helloGPUv        --------------------------
	.section	.text._Z8helloGPUv,"ax",@progbits
	.align	128
        .global         _Z8helloGPUv
        .type           _Z8helloGPUv,@function
        .size           _Z8helloGPUv,(.L_x_5 - _Z8helloGPUv)
        .other          _Z8helloGPUv,@"STO_CUDA_ENTRY STV_DEFAULT"
_Z8helloGPUv:
.text._Z8helloGPUv:
[----:B------:R-:W0:Y:S01]  /*0000*/  LDC R1, c[0x0][0x37c] ;  /* 0x0000df00ff017b82 */ /* 0x000e220000000800 */
[----:B------:R-:W-:Y:S01]  /*0010*/  MOV R0, 0x0 ;  /* 0x0000000000007802 */ /* 0x000fe20000000f00 */
[----:B------:R-:W1:Y:S01]  /*0020*/  LDCU.64 UR4, c[0x4][0x8] ;  /* 0x01000100ff0477ac */ /* 0x000e620008000a00 */
[----:B------:R-:W-:-:S05]  /*0030*/  CS2R R6, SRZ ;  /* 0x0000000000067805 */ /* 0x000fca000001ff00 */
[----:B------:R2:W3:Y:S01]  /*0040*/  LDC.64 R2, c[0x4][R0] ;  /* 0x0100000000027b82 */ /* 0x0004e20000000a00 */
[----:B-1----:R-:W-:Y:S02]  /*0050*/  IMAD.U32 R4, RZ, RZ, UR4 ;  /* 0x00000004ff047e24 */ /* 0x002fe4000f8e00ff */
[----:B--2---:R-:W-:-:S07]  /*0060*/  IMAD.U32 R5, RZ, RZ, UR5 ;  /* 0x00000005ff057e24 */ /* 0x004fce000f8e00ff */
[----:B------:R-:W-:-:S07]  /*0070*/  LEPC R20, `(.L_x_2) ;  /* 0x000000001014794e */ /* 0x000fce0000000000 */
[----:B0--3--:R-:W-:Y:S05]  /*0080*/  CALL.ABS.NOINC R2 ;  /* 0x0000000002007343 */ /* 0x009fea0003c00000 */
.L_x_2:
[----:B------:R-:W-:Y:S05]  /*0090*/  EXIT ;  /* 0x000000000000794d */ /* 0x000fea0003800000 */
.L_x_3:
        /* <DEDUP_REMOVED lines=14> */
.L_x_5:


//--------------------- .nv.global.init           --------------------------
	.section	.nv.global.init,"aw",@progbits
.nv.global.init:
	.type		$str$1,@object
	.size		$str$1,($str - $str$1)
$str$1:
        /*0000*/ 	.byte	0x25, 0x64, 0x0a, 0x00
	.type		$str,@object
	.size		$str,(.L_0 - $str)
$str:
        /*0004*/ 	.byte	0x48, 0x65, 0x6c, 0x6c, 0x6f, 0x20, 0x66, 0x72, 0x6f, 0x6d, 0x20, 0x74, 0x68, 0x65, 0x20, 0x47
        /*0014*/ 	.byte	0x50, 0x55, 0x2e, 0x0a, 0x00
.L_0:


//--------------------- .nv.shared.reserved.0     --------------------------
	.section	.nv.shared.reserved.0,"aw",@nobits
	.weak		__nv_reservedSMEM_offset_0_alias
	.size		__nv_reservedSMEM_offset_0_alias, 0, 64
	.other		__nv_reservedSMEM_offset_0_alias,@"STO_CUDA_RESERVED_SHARED STV_DEFAULT"
__nv_reservedSMEM_offset_0_alias:
	.zero		0
	.zero		64


//--------------------- .nv.constant0._Z4loopv    --------------------------
	.section	.nv.constant0._Z4loopv,"a",@progbits
	.sectionflags	@""
	.align	4
.nv.constant0._Z4loopv:
	.zero		896


//--------------------- .nv.constant0._Z8helloGPUv --------------------------
	.section	.nv.constant0._Z8helloGPUv,"a",@progbits
	.sectionflags	@""
	.align	4
.nv.constant0._Z8helloGPUv:
	.zero		896


//--------------------- SYMBOLS --------------------------

	.type		.nv.reservedSmem.offset0,@object
	.size		.nv.reservedSmem.offset0,0x4
	.type		vprintf,@function
